//
// Generated by NVIDIA NVVM Compiler
//
// Compiler Build ID: CL-36424714
// Cuda compilation tools, release 13.0, V13.0.88
// Based on NVVM 20.0.0
//

.version 9.0
.target sm_100
.address_size 64

	// .globl	_Z4add1PfS_S_i

.visible .entry _Z4add1PfS_S_i(
	.param .u64 .ptr .align 1 _Z4add1PfS_S_i_param_0,
	.param .u64 .ptr .align 1 _Z4add1PfS_S_i_param_1,
	.param .u64 .ptr .align 1 _Z4add1PfS_S_i_param_2,
	.param .u32 _Z4add1PfS_S_i_param_3
)
{
	.reg .pred 	%p<2>;
	.reg .b32 	%r<6>;
	.reg .b32 	%f<4>;
	.reg .b64 	%rd<11>;

	ld.param.u64 	%rd1, [_Z4add1PfS_S_i_param_0];
	ld.param.u64 	%rd2, [_Z4add1PfS_S_i_param_1];
	ld.param.u64 	%rd3, [_Z4add1PfS_S_i_param_2];
	ld.param.u32 	%r2, [_Z4add1PfS_S_i_param_3];
	mov.u32 	%r3, %ctaid.x;
	mov.u32 	%r4, %ntid.x;
	mov.u32 	%r5, %tid.x;
	mad.lo.s32 	%r1, %r3, %r4, %r5;
	setp.ge.s32 	%p1, %r1, %r2;
	@%p1 bra 	$L__BB0_2;
	cvta.to.global.u64 	%rd4, %rd1;
	cvta.to.global.u64 	%rd5, %rd2;
	cvta.to.global.u64 	%rd6, %rd3;
	mul.wide.s32 	%rd7, %r1, 4;
	add.s64 	%rd8, %rd4, %rd7;
	ld.global.f32 	%f1, [%rd8];
	add.s64 	%rd9, %rd5, %rd7;
	ld.global.f32 	%f2, [%rd9];
	add.f32 	%f3, %f1, %f2;
	add.s64 	%rd10, %rd6, %rd7;
	st.global.f32 	[%rd10], %f3;
$L__BB0_2:
	ret;

}
	// .globl	_Z4add2PfS_S_i
.visible .entry _Z4add2PfS_S_i(
	.param .u64 .ptr .align 1 _Z4add2PfS_S_i_param_0,
	.param .u64 .ptr .align 1 _Z4add2PfS_S_i_param_1,
	.param .u64 .ptr .align 1 _Z4add2PfS_S_i_param_2,
	.param .u32 _Z4add2PfS_S_i_param_3
)
{
	.reg .pred 	%p<2>;
	.reg .b32 	%r<7>;
	.reg .b32 	%f<4>;
	.reg .b64 	%rd<11>;

	ld.param.u64 	%rd1, [_Z4add2PfS_S_i_param_0];
	ld.param.u64 	%rd2, [_Z4add2PfS_S_i_param_1];
	ld.param.u64 	%rd3, [_Z4add2PfS_S_i_param_2];
	ld.param.u32 	%r2, [_Z4add2PfS_S_i_param_3];
	mov.u32 	%r3, %ctaid.x;
	mov.u32 	%r4, %ntid.x;
	mov.u32 	%r5, %tid.x;
	mad.lo.s32 	%r6, %r3, %r4, %r5;
	add.s32 	%r1, %r6, 1;
	setp.ge.s32 	%p1, %r1, %r2;
	@%p1 bra 	$L__BB1_2;
	cvta.to.global.u64 	%rd4, %rd1;
	cvta.to.global.u64 	%rd5, %rd2;
	cvta.to.global.u64 	%rd6, %rd3;
	mul.wide.s32 	%rd7, %r1, 4;
	add.s64 	%rd8, %rd4, %rd7;
	ld.global.f32 	%f1, [%rd8];
	add.s64 	%rd9, %rd5, %rd7;
	ld.global.f32 	%f2, [%rd9];
	add.f32 	%f3, %f1, %f2;
	add.s64 	%rd10, %rd6, %rd7;
	st.global.f32 	[%rd10], %f3;
$L__BB1_2:
	ret;

}


// ===== COMPILED SASS (sm_100) =====

	.target	sm_100

	.elftype	@"ET_EXEC"


//--------------------- .note.nv.tkinfo           --------------------------
	.section	.note.nv.tkinfo,"",@"SHT_NOTE"
	.sectionflags	@"SHF_NOTE_NV_TKINFO"
	.tkinfo
        /*0018*/ 	.word	0x00000002
        /*0030*/ 	.string	""
        /*0030*/ 	.string	"ptxas"
        /*0030*/ 	.string	"Cuda compilation tools, release 13.0, V13.0.88"
        /*0030*/ 	.string	"Build cuda_13.0.r13.0/compiler.36424714_0"
        /*0030*/ 	.string	"-arch sm_100 -m 64 "



//--------------------- .note.nv.cuinfo           --------------------------
	.section	.note.nv.cuinfo,"",@"SHT_NOTE"
	.sectionflags	@"SHF_NOTE_NV_CUINFO"
        /*0018*/ 	.short	0x0002
        /*001a*/ 	.short	0x0064
        /*001c*/ 	.short	0x0082
	.zero		2


//--------------------- .nv.info                  --------------------------
	.section	.nv.info,"",@"SHT_CUDA_INFO"
	.align	4


	//----- nvinfo : EIATTR_REGCOUNT
	.align		4
        /*0000*/ 	.byte	0x04, 0x2f
        /*0002*/ 	.short	(.L_1 - .L_0)
	.align		4
.L_0:
        /*0004*/ 	.word	index@(_Z4add1PfS_S_i)
        /*0008*/ 	.word	0x0000000c


	//----- nvinfo : EIATTR_FRAME_SIZE
	.align		4
.L_1:
        /*000c*/ 	.byte	0x04, 0x11
        /*000e*/ 	.short	(.L_3 - .L_2)
	.align		4
.L_2:
        /*0010*/ 	.word	index@(_Z4add1PfS_S_i)
        /*0014*/ 	.word	0x00000000


	//----- nvinfo : EIATTR_REGCOUNT
	.align		4
.L_3:
        /*0018*/ 	.byte	0x04, 0x2f
        /*001a*/ 	.short	(.L_5 - .L_4)
	.align		4
.L_4:
        /*001c*/ 	.word	index@(_Z4add2PfS_S_i)
        /*0020*/ 	.word	0x0000000c


	//----- nvinfo : EIATTR_FRAME_SIZE
	.align		4
.L_5:
        /*0024*/ 	.byte	0x04, 0x11
        /*0026*/ 	.short	(.L_7 - .L_6)
	.align		4
.L_6:
        /*0028*/ 	.word	index@(_Z4add2PfS_S_i)
        /*002c*/ 	.word	0x00000000


	//----- nvinfo : EIATTR_MIN_STACK_SIZE
	.align		4
.L_7:
        /*0030*/ 	.byte	0x04, 0x12
        /*0032*/ 	.short	(.L_9 - .L_8)
	.align		4
.L_8:
        /*0034*/ 	.word	index@(_Z4add2PfS_S_i)
        /*0038*/ 	.word	0x00000000


	//----- nvinfo : EIATTR_MIN_STACK_SIZE
	.align		4
.L_9:
        /*003c*/ 	.byte	0x04, 0x12
        /*003e*/ 	.short	(.L_11 - .L_10)
	.align		4
.L_10:
        /*0040*/ 	.word	index@(_Z4add1PfS_S_i)
        /*0044*/ 	.word	0x00000000
.L_11:


//--------------------- .nv.compat                --------------------------
	.section	.nv.compat,"",@"SHT_CUDA_COMPAT_INFO"
	.align	4
        /*0000*/ 	.byte	0x02, 0x09, 0x00, 0x00, 0x02, 0x02, 0x01, 0x00, 0x02, 0x05, 0x05, 0x00, 0x03, 0x07, 0x01, 0x01
        /*0010*/ 	.byte	0x02, 0x03, 0x00, 0x00, 0x02, 0x06, 0x01, 0x00, 0x04, 0x0b, 0x08, 0x00, 0x09, 0x00, 0x00, 0x00
        /*0020*/ 	.byte	0x00, 0x00, 0x00, 0x00


//--------------------- .nv.info._Z4add2PfS_S_i   --------------------------
	.section	.nv.info._Z4add2PfS_S_i,"",@"SHT_CUDA_INFO"
	.sectionflags	@""
	.align	4


	//----- nvinfo : EIATTR_CUDA_API_VERSION
	.align		4
        /*0000*/ 	.byte	0x04, 0x37
        /*0002*/ 	.short	(.L_13 - .L_12)
.L_12:
        /*0004*/ 	.word	0x00000082


	//----- nvinfo : EIATTR_KPARAM_INFO
	.align		4
.L_13:
        /*0008*/ 	.byte	0x04, 0x17
        /*000a*/ 	.short	(.L_15 - .L_14)
.L_14:
        /*000c*/ 	.word	0x00000000
        /*0010*/ 	.short	0x0003
        /*0012*/ 	.short	0x0018
        /*0014*/ 	.byte	0x00, 0xf0, 0x11, 0x00


	//----- nvinfo : EIATTR_KPARAM_INFO
	.align		4
.L_15:
        /*0018*/ 	.byte	0x04, 0x17
        /*001a*/ 	.short	(.L_17 - .L_16)
.L_16:
        /*001c*/ 	.word	0x00000000
        /*0020*/ 	.short	0x0002
        /*0022*/ 	.short	0x0010
        /*0024*/ 	.byte	0x00, 0xf5, 0x21, 0x00


	//----- nvinfo : EIATTR_KPARAM_INFO
	.align		4
.L_17:
        /*0028*/ 	.byte	0x04, 0x17
        /*002a*/ 	.short	(.L_19 - .L_18)
.L_18:
        /*002c*/ 	.word	0x00000000
        /*0030*/ 	.short	0x0001
        /*0032*/ 	.short	0x0008
        /*0034*/ 	.byte	0x00, 0xf5, 0x21, 0x00


	//----- nvinfo : EIATTR_KPARAM_INFO
	.align		4
.L_19:
        /*0038*/ 	.byte	0x04, 0x17
        /*003a*/ 	.short	(.L_21 - .L_20)
.L_20:
        /*003c*/ 	.word	0x00000000
        /*0040*/ 	.short	0x0000
        /*0042*/ 	.short	0x0000
        /*0044*/ 	.byte	0x00, 0xf5, 0x21, 0x00


	//----- nvinfo : EIATTR_SPARSE_MMA_MASK
	.align		4
.L_21:
        /*0048*/ 	.byte	0x03, 0x50
        /*004a*/ 	.short	0x0000


	//----- nvinfo : EIATTR_MAXREG_COUNT
	.align		4
        /*004c*/ 	.byte	0x03, 0x1b
        /*004e*/ 	.short	0x00ff


	//----- nvinfo : EIATTR_MERCURY_ISA_VERSION
	.align		4
        /*0050*/ 	.byte	0x03, 0x5f
        /*0052*/ 	.short	0x0101


	//----- nvinfo : EIATTR_VRC_CTA_INIT_COUNT
	.align		4
        /*0054*/ 	.byte	0x02, 0x4a
	.zero		1
	.zero		1


	//----- nvinfo : EIATTR_EXIT_INSTR_OFFSETS
	.align		4
        /*0058*/ 	.byte	0x04, 0x1c
        /*005a*/ 	.short	(.L_23 - .L_22)


	//   ....[0]....
.L_22:
        /*005c*/ 	.word	0x00000080


	//   ....[1]....
        /*0060*/ 	.word	0x00000140


	//----- nvinfo : EIATTR_CBANK_PARAM_SIZE
	.align		4
.L_23:
        /*0064*/ 	.byte	0x03, 0x19
        /*0066*/ 	.short	0x001c


	//----- nvinfo : EIATTR_PARAM_CBANK
	.align		4
        /*0068*/ 	.byte	0x04, 0x0a
        /*006a*/ 	.short	(.L_25 - .L_24)
	.align		4
.L_24:
        /*006c*/ 	.word	index@(.nv.constant0._Z4add2PfS_S_i)
        /*0070*/ 	.short	0x0380
        /*0072*/ 	.short	0x001c


	//----- nvinfo : EIATTR_SW_WAR
	.align		4
.L_25:
        /*0074*/ 	.byte	0x04, 0x36
        /*0076*/ 	.short	(.L_27 - .L_26)
.L_26:
        /*0078*/ 	.word	0x00000008
.L_27:


//--------------------- .nv.info._Z4add1PfS_S_i   --------------------------
	.section	.nv.info._Z4add1PfS_S_i,"",@"SHT_CUDA_INFO"
	.sectionflags	@""
	.align	4


	//----- nvinfo : EIATTR_CUDA_API_VERSION
	.align		4
        /*0000*/ 	.byte	0x04, 0x37
        /*0002*/ 	.short	(.L_29 - .L_28)
.L_28:
        /*0004*/ 	.word	0x00000082


	//----- nvinfo : EIATTR_KPARAM_INFO
	.align		4
.L_29:
        /*0008*/ 	.byte	0x04, 0x17
        /*000a*/ 	.short	(.L_31 - .L_30)
.L_30:
        /*000c*/ 	.word	0x00000000
        /*0010*/ 	.short	0x0003
        /*0012*/ 	.short	0x0018
        /*0014*/ 	.byte	0x00, 0xf0, 0x11, 0x00


	//----- nvinfo : EIATTR_KPARAM_INFO
	.align		4
.L_31:
        /*0018*/ 	.byte	0x04, 0x17
        /*001a*/ 	.short	(.L_33 - .L_32)
.L_32:
        /*001c*/ 	.word	0x00000000
        /*0020*/ 	.short	0x0002
        /*0022*/ 	.short	0x0010
        /*0024*/ 	.byte	0x00, 0xf5, 0x21, 0x00


	//----- nvinfo : EIATTR_KPARAM_INFO
	.align		4
.L_33:
        /*0028*/ 	.byte	0x04, 0x17
        /*002a*/ 	.short	(.L_35 - .L_34)
.L_34:
        /*002c*/ 	.word	0x00000000
        /*0030*/ 	.short	0x0001
        /*0032*/ 	.short	0x0008
        /*0034*/ 	.byte	0x00, 0xf5, 0x21, 0x00


	//----- nvinfo : EIATTR_KPARAM_INFO
	.align		4
.L_35:
        /*0038*/ 	.byte	0x04, 0x17
        /*003a*/ 	.short	(.L_37 - .L_36)
.L_36:
        /*003c*/ 	.word	0x00000000
        /*0040*/ 	.short	0x0000
        /*0042*/ 	.short	0x0000
        /*0044*/ 	.byte	0x00, 0xf5, 0x21, 0x00


	//----- nvinfo : EIATTR_SPARSE_MMA_MASK
	.align		4
.L_37:
        /*0048*/ 	.byte	0x03, 0x50
        /*004a*/ 	.short	0x0000


	//----- nvinfo : EIATTR_MAXREG_COUNT
	.align		4
        /*004c*/ 	.byte	0x03, 0x1b
        /*004e*/ 	.short	0x00ff


	//----- nvinfo : EIATTR_MERCURY_ISA_VERSION
	.align		4
        /*0050*/ 	.byte	0x03, 0x5f
        /*0052*/ 	.short	0x0101


	//----- nvinfo : EIATTR_VRC_CTA_INIT_COUNT
	.align		4
        /*0054*/ 	.byte	0x02, 0x4a
	.zero		1
	.zero		1


	//----- nvinfo : EIATTR_EXIT_INSTR_OFFSETS
	.align		4
        /*0058*/ 	.byte	0x04, 0x1c
        /*005a*/ 	.short	(.L_39 - .L_38)


	//   ....[0]....
.L_38:
        /*005c*/ 	.word	0x00000070


	//   ....[1]....
        /*0060*/ 	.word	0x00000130


	//----- nvinfo : EIATTR_CBANK_PARAM_SIZE
	.align		4
.L_39:
        /*0064*/ 	.byte	0x03, 0x19
        /*0066*/ 	.short	0x001c


	//----- nvinfo : EIATTR_PARAM_CBANK
	.align		4
        /*0068*/ 	.byte	0x04, 0x0a
        /*006a*/ 	.short	(.L_41 - .L_40)
	.align		4
.L_40:
        /*006c*/ 	.word	index@(.nv.constant0._Z4add1PfS_S_i)
        /*0070*/ 	.short	0x0380
        /*0072*/ 	.short	0x001c


	//----- nvinfo : EIATTR_SW_WAR
	.align		4
.L_41:
        /*0074*/ 	.byte	0x04, 0x36
        /*0076*/ 	.short	(.L_43 - .L_42)
.L_42:
        /*0078*/ 	.word	0x00000008
.L_43:


//--------------------- .nv.callgraph             --------------------------
	.section	.nv.callgraph,"",@"SHT_CUDA_CALLGRAPH"
	.align	4
	.sectionentsize	8
	.align		4
        /*0000*/ 	.word	0x00000000
	.align		4
        /*0004*/ 	.word	0xffffffff
	.align		4
        /*0008*/ 	.word	0x00000000
	.align		4
        /*000c*/ 	.word	0xfffffffe
	.align		4
        /*0010*/ 	.word	0x00000000
	.align		4
        /*0014*/ 	.word	0xfffffffd
	.align		4
        /*0018*/ 	.word	0x00000000
	.align		4
        /*001c*/ 	.word	0xfffffffc


//--------------------- .text._Z4add2PfS_S_i      --------------------------
	.section	.text._Z4add2PfS_S_i,"ax",@progbits
	.align	128
        .global         _Z4add2PfS_S_i
        .type           _Z4add2PfS_S_i,@function
        .size           _Z4add2PfS_S_i,(.L_x_2 - _Z4add2PfS_S_i)
        .other          _Z4add2PfS_S_i,@"STO_CUDA_ENTRY STV_DEFAULT"
_Z4add2PfS_S_i:
.text._Z4add2PfS_S_i:
[----:B------:R-:W-:Y:S01]  /*0000*/  LDC R1, c[0x0][0x37c] ;  /* 0x0000df00ff017b82 */ /* 0x000fe20000000800 */
[----:B------:R-:W0:Y:S07]  /*0010*/  S2R R3, SR_TID.X ;  /* 0x0000000000037919 */ /* 0x000e2e0000002100 */
[----:B------:R-:W0:Y:S01]  /*0020*/  S2UR UR4, SR_CTAID.X ;  /* 0x00000000000479c3 */ /* 0x000e220000002500 */
[----:B------:R-:W1:Y:S07]  /*0030*/  LDCU UR5, c[0x0][0x398] ;  /* 0x00007300ff0577ac */ /* 0x000e6e0008000800 */
[----:B------:R-:W0:Y:S02]  /*0040*/  LDC R0, c[0x0][0x360] ;  /* 0x0000d800ff007b82 */ /* 0x000e240000000800 */
[----:B0-----:R-:W-:-:S05]  /*0050*/  IMAD R0, R0, UR4, R3 ;  /* 0x0000000400007c24 */ /* 0x001fca000f8e0203 */
[----:B------:R-:W-:-:S04]  /*0060*/  IADD3 R9, PT, PT, R0, 0x1, RZ ;  /* 0x0000000100097810 */ /* 0x000fc80007ffe0ff */
[----:B-1----:R-:W-:-:S13]  /*0070*/  ISETP.GE.AND P0, PT, R9, UR5, PT ;  /* 0x0000000509007c0c */ /* 0x002fda000bf06270 */
[----:B------:R-:W-:Y:S05]  /*0080*/  @P0 EXIT ;  /* 0x000000000000094d */ /* 0x000fea0003800000 */
[----:B------:R-:W0:Y:S01]  /*0090*/  LDC.64 R2, c[0x0][0x380] ;  /* 0x0000e000ff027b82 */ /* 0x000e220000000a00 */
[----:B------:R-:W1:Y:S07]  /*00a0*/  LDCU.64 UR4, c[0x0][0x358] ;  /* 0x00006b00ff0477ac */ /* 0x000e6e0008000a00 */
[----:B------:R-:W2:Y:S08]  /*00b0*/  LDC.64 R4, c[0x0][0x388] ;  /* 0x0000e200ff047b82 */ /* 0x000eb00000000a00 */
[----:B------:R-:W3:Y:S01]  /*00c0*/  LDC.64 R6, c[0x0][0x390] ;  /* 0x0000e400ff067b82 */ /* 0x000ee20000000a00 */
[----:B0-----:R-:W-:-:S06]  /*00d0*/  IMAD.WIDE R2, R9, 0x4, R2 ;  /* 0x0000000409027825 */ /* 0x001fcc00078e0202 */
[----:B-1----:R-:W4:Y:S01]  /*00e0*/  LDG.E R2, desc[UR4][R2.64] ;  /* 0x0000000402027981 */ /* 0x002f22000c1e1900 */
[----:B--2---:R-:W-:-:S06]  /*00f0*/  IMAD.WIDE R4, R9, 0x4, R4 ;  /* 0x0000000409047825 */ /* 0x004fcc00078e0204 */
[----:B------:R-:W4:Y:S01]  /*0100*/  LDG.E R5, desc[UR4][R4.64] ;  /* 0x0000000404057981 */ /* 0x000f22000c1e1900 */
[----:B---3--:R-:W-:-:S04]  /*0110*/  IMAD.WIDE R6, R9, 0x4, R6 ;  /* 0x0000000409067825 */ /* 0x008fc800078e0206 */
[----:B----4-:R-:W-:-:S05]  /*0120*/  FADD R9, R2, R5 ;  /* 0x0000000502097221 */ /* 0x010fca0000000000 */
[----:B------:R-:W-:Y:S01]  /*0130*/  STG.E desc[UR4][R6.64], R9 ;  /* 0x0000000906007986 */ /* 0x000fe2000c101904 */
[----:B------:R-:W-:Y:S05]  /*0140*/  EXIT ;  /* 0x000000000000794d */ /* 0x000fea0003800000 */
.L_x_0:
[----:B------:R-:W-:-:S00]  /*0150*/  BRA `(.L_x_0) ;  /* 0xfffffffc00fc7947 */ /* 0x000fc0000383ffff */
[----:B------:R-:W-:-:S00]  /*0160*/  NOP ;  /* 0x0000000000007918 */ /* 0x000fc00000000000 */
        /* <DEDUP_REMOVED lines=9> */
.L_x_2:


//--------------------- .text._Z4add1PfS_S_i      --------------------------
	.section	.text._Z4add1PfS_S_i,"ax",@progbits
	.align	128
        .global         _Z4add1PfS_S_i
        .type           _Z4add1PfS_S_i,@function
        .size           _Z4add1PfS_S_i,(.L_x_3 - _Z4add1PfS_S_i)
        .other          _Z4add1PfS_S_i,@"STO_CUDA_ENTRY STV_DEFAULT"
_Z4add1PfS_S_i:
.text._Z4add1PfS_S_i:
[----:B------:R-:W-:Y:S01]  /*0000*/  LDC R1, c[0x0][0x37c] ;  /* 0x0000df00ff017b82 */ /* 0x000fe20000000800 */
[----:B------:R-:W0:Y:S07]  /*0010*/  S2R R0, SR_TID.X ;  /* 0x0000000000007919 */ /* 0x000e2e0000002100 */
[----:B------:R-:W0:Y:S01]  /*0020*/  S2UR UR4, SR_CTAID.X ;  /* 0x00000000000479c3 */ /* 0x000e220000002500 */
[----:B------:R-:W1:Y:S07]  /*0030*/  LDCU UR5, c[0x0][0x398] ;  /* 0x00007300ff0577ac */ /* 0x000e6e0008000800 */
[----:B------:R-:W0:Y:S02]  /*0040*/  LDC R9, c[0x0][0x360] ;  /* 0x0000d800ff097b82 */ /* 0x000e240000000800 */
[----:B0-----:R-:W-:-:S05]  /*0050*/  IMAD R9, R9, UR4, R0 ;  /* 0x0000000409097c24 */ /* 0x001fca000f8e0200 */
        /* <DEDUP_REMOVED lines=14> */
.L_x_1:
        /* <DEDUP_REMOVED lines=12> */
.L_x_3:


//--------------------- .nv.shared.reserved.0     --------------------------
	.section	.nv.shared.reserved.0,"aw",@nobits
	.weak		__nv_reservedSMEM_offset_0_alias
	.size		__nv_reservedSMEM_offset_0_alias, 0, 64
	.other		__nv_reservedSMEM_offset_0_alias,@"STO_CUDA_RESERVED_SHARED STV_DEFAULT"
__nv_reservedSMEM_offset_0_alias:
	.zero		0
	.zero		64


//--------------------- .nv.constant0._Z4add2PfS_S_i --------------------------
	.section	.nv.constant0._Z4add2PfS_S_i,"a",@progbits
	.sectionflags	@""
	.align	4
.nv.constant0._Z4add2PfS_S_i:
	.zero		924


//--------------------- .nv.constant0._Z4add1PfS_S_i --------------------------
	.section	.nv.constant0._Z4add1PfS_S_i,"a",@progbits
	.sectionflags	@""
	.align	4
.nv.constant0._Z4add1PfS_S_i:
	.zero		924


//--------------------- SYMBOLS --------------------------

	.type		.nv.reservedSmem.offset0,@object
	.size		.nv.reservedSmem.offset0,0x4
